//
// Generated by NVIDIA NVVM Compiler
//
// Compiler Build ID: CL-36424714
// Cuda compilation tools, release 13.0, V13.0.88
// Based on NVVM 20.0.0
//

.version 9.0
.target sm_100
.address_size 64

	// .globl	_Z6decodePcS_
.extern .func  (.param .b64 func_retval0) malloc
(
	.param .b64 malloc_param_0
)
;
.global .align 4 .u32 allMessageSize;

.visible .entry _Z6decodePcS_(
	.param .u64 .ptr .align 1 _Z6decodePcS__param_0,
	.param .u64 .ptr .align 1 _Z6decodePcS__param_1
)
{
	.reg .pred 	%p<16>;
	.reg .b16 	%rs<25>;
	.reg .b32 	%r<80>;
	.reg .b64 	%rd<31>;

	ld.param.u64 	%rd9, [_Z6decodePcS__param_0];
	ld.param.u64 	%rd10, [_Z6decodePcS__param_1];
	cvta.to.global.u64 	%rd1, %rd9;
	cvta.to.global.u64 	%rd2, %rd10;
	mov.u32 	%r48, %ctaid.x;
	mov.u32 	%r49, %ntid.x;
	mov.u32 	%r50, %tid.x;
	mad.lo.s32 	%r51, %r48, %r49, %r50;
	mul.lo.s32 	%r1, %r51, 100;
	{ // callseq 0, 0
	.param .b64 param0;
	st.param.b64 	[param0], 100;
	.param .b64 retval0;
	call.uni (retval0), 
	malloc, 
	(
	param0
	);
	ld.param.b64 	%rd11, [retval0];
	} // callseq 0
	add.s32 	%r52, %r1, 99;
	max.s32 	%r2, %r1, %r52;
	add.s32 	%r53, %r2, 1;
	sub.s32 	%r54, %r2, %r1;
	and.b32  	%r3, %r53, 3;
	setp.lt.u32 	%p1, %r54, 3;
	mov.b32 	%r66, 0;
	mov.u32 	%r71, %r1;
	@%p1 bra 	$L__BB0_15;
	add.s32 	%r61, %r1, -1;
	add.s32 	%r56, %r1, %r3;
	sub.s32 	%r60, %r56, %r2;
	mov.b32 	%r66, 0;
$L__BB0_2:
	add.s32 	%r57, %r61, 1;
	cvt.s64.s32 	%rd12, %r57;
	add.s64 	%rd4, %rd1, %rd12;
	ld.global.u8 	%rs10, [%rd4];
	setp.eq.s16 	%p2, %rs10, 44;
	@%p2 bra 	$L__BB0_4;
	ld.global.u8 	%rs22, [%rd4+1];
	bra.uni 	$L__BB0_5;
$L__BB0_4:
	ld.global.u8 	%rs22, [%rd4+1];
	add.s32 	%r9, %r66, 1;
	cvt.s64.s32 	%rd13, %r66;
	add.s64 	%rd14, %rd11, %rd13;
	st.u8 	[%rd14], %rs22;
	mov.u32 	%r66, %r9;
$L__BB0_5:
	setp.eq.s16 	%p3, %rs22, 44;
	@%p3 bra 	$L__BB0_7;
	ld.global.u8 	%rs23, [%rd4+2];
	bra.uni 	$L__BB0_8;
$L__BB0_7:
	ld.global.u8 	%rs23, [%rd4+2];
	add.s32 	%r11, %r66, 1;
	cvt.s64.s32 	%rd15, %r66;
	add.s64 	%rd16, %rd11, %rd15;
	st.u8 	[%rd16], %rs23;
	mov.u32 	%r66, %r11;
$L__BB0_8:
	setp.eq.s16 	%p4, %rs23, 44;
	@%p4 bra 	$L__BB0_10;
	ld.global.u8 	%rs24, [%rd4+3];
	bra.uni 	$L__BB0_11;
$L__BB0_10:
	ld.global.u8 	%rs24, [%rd4+3];
	add.s32 	%r13, %r66, 1;
	cvt.s64.s32 	%rd17, %r66;
	add.s64 	%rd18, %rd11, %rd17;
	st.u8 	[%rd18], %rs24;
	mov.u32 	%r66, %r13;
$L__BB0_11:
	setp.ne.s16 	%p5, %rs24, 44;
	@%p5 bra 	$L__BB0_13;
	ld.global.u8 	%rs14, [%rd4+4];
	add.s32 	%r15, %r66, 1;
	cvt.s64.s32 	%rd19, %r66;
	add.s64 	%rd20, %rd11, %rd19;
	st.u8 	[%rd20], %rs14;
	mov.u32 	%r66, %r15;
$L__BB0_13:
	add.s32 	%r61, %r61, 4;
	add.s32 	%r60, %r60, 4;
	setp.ne.s32 	%p6, %r60, 1;
	@%p6 bra 	$L__BB0_2;
	add.s32 	%r71, %r61, 1;
$L__BB0_15:
	setp.eq.s32 	%p7, %r3, 0;
	@%p7 bra 	$L__BB0_20;
	add.s64 	%rd5, %rd1, 1;
	neg.s32 	%r70, %r3;
$L__BB0_17:
	.pragma "nounroll";
	cvt.s64.s32 	%rd21, %r71;
	add.s64 	%rd6, %rd5, %rd21;
	ld.global.u8 	%rs15, [%rd6+-1];
	setp.ne.s16 	%p8, %rs15, 44;
	@%p8 bra 	$L__BB0_19;
	ld.global.u8 	%rs16, [%rd6];
	add.s32 	%r27, %r66, 1;
	cvt.s64.s32 	%rd22, %r66;
	add.s64 	%rd23, %rd11, %rd22;
	st.u8 	[%rd23], %rs16;
	mov.u32 	%r66, %r27;
$L__BB0_19:
	add.s32 	%r71, %r71, 1;
	add.s32 	%r70, %r70, 1;
	setp.ne.s32 	%p9, %r70, 0;
	@%p9 bra 	$L__BB0_17;
$L__BB0_20:
	setp.eq.s32 	%p10, %r66, 0;
	@%p10 bra 	$L__BB0_28;
	add.s32 	%r32, %r66, %r1;
	setp.lt.s32 	%p11, %r66, 1;
	@%p11 bra 	$L__BB0_28;
	add.s32 	%r58, %r1, 1;
	max.s32 	%r33, %r32, %r58;
	and.b32  	%r34, %r33, 3;
	setp.eq.s32 	%p12, %r34, 0;
	mov.u32 	%r77, %r1;
	@%p12 bra 	$L__BB0_25;
	neg.s32 	%r75, %r34;
	mov.u64 	%rd30, %rd11;
	mov.u32 	%r77, %r1;
$L__BB0_24:
	.pragma "nounroll";
	cvt.s64.s32 	%rd24, %r77;
	add.s64 	%rd25, %rd2, %rd24;
	ld.u8 	%rs17, [%rd30];
	st.global.u8 	[%rd25], %rs17;
	add.s32 	%r77, %r77, 1;
	add.s64 	%rd30, %rd30, 1;
	add.s32 	%r75, %r75, 1;
	setp.ne.s32 	%p13, %r75, 0;
	@%p13 bra 	$L__BB0_24;
$L__BB0_25:
	sub.s32 	%r59, %r1, %r33;
	setp.gt.u32 	%p14, %r59, -4;
	@%p14 bra 	$L__BB0_28;
	sub.s32 	%r78, %r77, %r1;
$L__BB0_27:
	cvt.s64.s32 	%rd26, %r78;
	add.s64 	%rd27, %rd11, %rd26;
	ld.u8 	%rs18, [%rd27];
	cvt.s64.s32 	%rd28, %r77;
	add.s64 	%rd29, %rd2, %rd28;
	st.global.u8 	[%rd29], %rs18;
	ld.u8 	%rs19, [%rd27+1];
	st.global.u8 	[%rd29+1], %rs19;
	ld.u8 	%rs20, [%rd27+2];
	st.global.u8 	[%rd29+2], %rs20;
	ld.u8 	%rs21, [%rd27+3];
	st.global.u8 	[%rd29+3], %rs21;
	add.s32 	%r77, %r77, 4;
	add.s32 	%r78, %r78, 4;
	setp.lt.s32 	%p15, %r77, %r32;
	@%p15 bra 	$L__BB0_27;
$L__BB0_28:
	ret;

}


// ===== COMPILED SASS (sm_100) =====

	.target	sm_100

	.elftype	@"ET_EXEC"


//--------------------- .note.nv.tkinfo           --------------------------
	.section	.note.nv.tkinfo,"",@"SHT_NOTE"
	.sectionflags	@"SHF_NOTE_NV_TKINFO"
	.tkinfo
        /*0018*/ 	.word	0x00000002
        /*0030*/ 	.string	""
        /*0030*/ 	.string	"ptxas"
        /*0030*/ 	.string	"Cuda compilation tools, release 13.0, V13.0.88"
        /*0030*/ 	.string	"Build cuda_13.0.r13.0/compiler.36424714_0"
        /*0030*/ 	.string	"-arch sm_100 -m 64 "



//--------------------- .note.nv.cuinfo           --------------------------
	.section	.note.nv.cuinfo,"",@"SHT_NOTE"
	.sectionflags	@"SHF_NOTE_NV_CUINFO"
        /*0018*/ 	.short	0x0002
        /*001a*/ 	.short	0x0064
        /*001c*/ 	.short	0x0082
	.zero		2


//--------------------- .nv.info                  --------------------------
	.section	.nv.info,"",@"SHT_CUDA_INFO"
	.align	4


	//----- nvinfo : EIATTR_REGCOUNT
	.align		4
        /*0000*/ 	.byte	0x04, 0x2f
        /*0002*/ 	.short	(.L_2 - .L_1)
	.align		4
.L_1:
        /*0004*/ 	.word	index@(_Z6decodePcS_)
        /*0008*/ 	.word	0x00000018


	//----- nvinfo : EIATTR_FRAME_SIZE
	.align		4
.L_2:
        /*000c*/ 	.byte	0x04, 0x11
        /*000e*/ 	.short	(.L_4 - .L_3)
	.align		4
.L_3:
        /*0010*/ 	.word	index@(_Z6decodePcS_)
        /*0014*/ 	.word	0x00000000


	//----- nvinfo : EIATTR_MIN_STACK_SIZE
	.align		4
.L_4:
        /*0018*/ 	.byte	0x04, 0x12
        /*001a*/ 	.short	(.L_6 - .L_5)
	.align		4
.L_5:
        /*001c*/ 	.word	index@(_Z6decodePcS_)
        /*0020*/ 	.word	0x00000000
.L_6:


//--------------------- .nv.compat                --------------------------
	.section	.nv.compat,"",@"SHT_CUDA_COMPAT_INFO"
	.align	4
        /*0000*/ 	.byte	0x02, 0x09, 0x00, 0x00, 0x02, 0x02, 0x01, 0x00, 0x02, 0x05, 0x05, 0x00, 0x03, 0x07, 0x01, 0x01
        /*0010*/ 	.byte	0x02, 0x03, 0x00, 0x00, 0x02, 0x06, 0x01, 0x00, 0x04, 0x0b, 0x08, 0x00, 0x09, 0x00, 0x00, 0x00
        /*0020*/ 	.byte	0x00, 0x00, 0x00, 0x00


//--------------------- .nv.info._Z6decodePcS_    --------------------------
	.section	.nv.info._Z6decodePcS_,"",@"SHT_CUDA_INFO"
	.sectionflags	@""
	.align	4


	//----- nvinfo : EIATTR_CUDA_API_VERSION
	.align		4
        /*0000*/ 	.byte	0x04, 0x37
        /*0002*/ 	.short	(.L_8 - .L_7)
.L_7:
        /*0004*/ 	.word	0x00000082


	//----- nvinfo : EIATTR_KPARAM_INFO
	.align		4
.L_8:
        /*0008*/ 	.byte	0x04, 0x17
        /*000a*/ 	.short	(.L_10 - .L_9)
.L_9:
        /*000c*/ 	.word	0x00000000
        /*0010*/ 	.short	0x0001
        /*0012*/ 	.short	0x0008
        /*0014*/ 	.byte	0x00, 0xf5, 0x21, 0x00


	//----- nvinfo : EIATTR_KPARAM_INFO
	.align		4
.L_10:
        /*0018*/ 	.byte	0x04, 0x17
        /*001a*/ 	.short	(.L_12 - .L_11)
.L_11:
        /*001c*/ 	.word	0x00000000
        /*0020*/ 	.short	0x0000
        /*0022*/ 	.short	0x0000
        /*0024*/ 	.byte	0x00, 0xf5, 0x21, 0x00


	//----- nvinfo : EIATTR_SPARSE_MMA_MASK
	.align		4
.L_12:
        /*0028*/ 	.byte	0x03, 0x50
        /*002a*/ 	.short	0x0000


	//----- nvinfo : EIATTR_MAXREG_COUNT
	.align		4
        /*002c*/ 	.byte	0x03, 0x1b
        /*002e*/ 	.short	0x00ff


	//----- nvinfo : EIATTR_EXTERNS
	.align		4
        /*0030*/ 	.byte	0x04, 0x0f
        /*0032*/ 	.short	(.L_14 - .L_13)


	//   ....[0]....
	.align		4
.L_13:
        /*0034*/ 	.word	index@(malloc)


	//----- nvinfo : EIATTR_MERCURY_ISA_VERSION
	.align		4
.L_14:
        /*0038*/ 	.byte	0x03, 0x5f
        /*003a*/ 	.short	0x0101


	//----- nvinfo : EIATTR_VRC_CTA_INIT_COUNT
	.align		4
        /*003c*/ 	.byte	0x02, 0x4a
	.zero		1
	.zero		1


	//----- nvinfo : EIATTR_SYSCALL_OFFSETS
	.align		4
        /*0040*/ 	.byte	0x04, 0x46
        /*0042*/ 	.short	(.L_16 - .L_15)


	//   ....[0]....
.L_15:
        /*0044*/ 	.word	0x000000e0


	//----- nvinfo : EIATTR_EXIT_INSTR_OFFSETS
	.align		4
.L_16:
        /*0048*/ 	.byte	0x04, 0x1c
        /*004a*/ 	.short	(.L_18 - .L_17)


	//   ....[0]....
.L_17:
        /*004c*/ 	.word	0x000005e0


	//   ....[1]....
        /*0050*/ 	.word	0x00000600


	//   ....[2]....
        /*0054*/ 	.word	0x000007a0


	//   ....[3]....
        /*0058*/ 	.word	0x000008d0


	//----- nvinfo : EIATTR_CRS_STACK_SIZE
	.align		4
.L_18:
        /*005c*/ 	.byte	0x04, 0x1e
        /*005e*/ 	.short	(.L_20 - .L_19)
.L_19:
        /*0060*/ 	.word	0x00000000


	//----- nvinfo : EIATTR_CBANK_PARAM_SIZE
	.align		4
.L_20:
        /*0064*/ 	.byte	0x03, 0x19
        /*0066*/ 	.short	0x0010


	//----- nvinfo : EIATTR_PARAM_CBANK
	.align		4
        /*0068*/ 	.byte	0x04, 0x0a
        /*006a*/ 	.short	(.L_22 - .L_21)
	.align		4
.L_21:
        /*006c*/ 	.word	index@(.nv.constant0._Z6decodePcS_)
        /*0070*/ 	.short	0x0380
        /*0072*/ 	.short	0x0010


	//----- nvinfo : EIATTR_SW_WAR
	.align		4
.L_22:
        /*0074*/ 	.byte	0x04, 0x36
        /*0076*/ 	.short	(.L_24 - .L_23)
.L_23:
        /*0078*/ 	.word	0x00000008
.L_24:


//--------------------- .nv.callgraph             --------------------------
	.section	.nv.callgraph,"",@"SHT_CUDA_CALLGRAPH"
	.align	4
	.sectionentsize	8
	.align		4
        /*0000*/ 	.word	0x00000000
	.align		4
        /*0004*/ 	.word	0xffffffff
	.align		4
        /*0008*/ 	.word	index@(_Z6decodePcS_)
	.align		4
        /*000c*/ 	.word	index@(malloc)
	.align		4
        /*0010*/ 	.word	0x00000000
	.align		4
        /*0014*/ 	.word	0xfffffffe
	.align		4
        /*0018*/ 	.word	0x00000000
	.align		4
        /*001c*/ 	.word	0xfffffffd
	.align		4
        /*0020*/ 	.word	0x00000000
	.align		4
        /*0024*/ 	.word	0xfffffffc


//--------------------- .nv.constant4             --------------------------
	.section	.nv.constant4,"a",@progbits
	.align	8
	.align		8
.nv.constant4:
        /*0000*/ 	.dword	malloc
	.align		8
        /*0008*/ 	.dword	allMessageSize


//--------------------- .text._Z6decodePcS_       --------------------------
	.section	.text._Z6decodePcS_,"ax",@progbits
	.align	128
        .global         _Z6decodePcS_
        .type           _Z6decodePcS_,@function
        .size           _Z6decodePcS_,(.L_x_13 - _Z6decodePcS_)
        .other          _Z6decodePcS_,@"STO_CUDA_ENTRY STV_DEFAULT"
_Z6decodePcS_:
.text._Z6decodePcS_:
[----:B------:R-:W0:Y:S01]  /*0000*/  LDC R1, c[0x0][0x37c] ;  /* 0x0000df00ff017b82 */ /* 0x000e220000000800 */
[----:B------:R-:W1:Y:S07]  /*0010*/  S2R R5, SR_TID.X ;  /* 0x0000000000057919 */ /* 0x000e6e0000002100 */
[----:B------:R-:W1:Y:S01]  /*0020*/  S2UR UR4, SR_CTAID.X ;  /* 0x00000000000479c3 */ /* 0x000e620000002500 */
[----:B------:R-:W-:Y:S01]  /*0030*/  MOV R0, 0x0 ;  /* 0x0000000000007802 */ /* 0x000fe20000000f00 */
[----:B------:R-:W-:Y:S01]  /*0040*/  IMAD.MOV.U32 R4, RZ, RZ, 0x64 ;  /* 0x00000064ff047424 */ /* 0x000fe200078e00ff */
[----:B------:R-:W2:Y:S01]  /*0050*/  LDCU.64 UR36, c[0x0][0x358] ;  /* 0x00006b00ff2477ac */ /* 0x000ea20008000a00 */
[----:B------:R-:W3:Y:S04]  /*0060*/  LDCU.64 UR38, c[0x0][0x380] ;  /* 0x00007000ff2677ac */ /* 0x000ee80008000a00 */
[----:B------:R-:W1:Y:S01]  /*0070*/  LDC R16, c[0x0][0x360] ;  /* 0x0000d800ff107b82 */ /* 0x000e620000000800 */
[----:B------:R-:W4:Y:S07]  /*0080*/  LDCU.64 UR40, c[0x0][0x380] ;  /* 0x00007000ff2877ac */ /* 0x000f2e0008000a00 */
[----:B------:R0:W0:Y:S01]  /*0090*/  LDC.64 R2, c[0x4][R0] ;  /* 0x0100000000027b82 */ /* 0x0000220000000a00 */
[----:B-1----:R-:W-:-:S02]  /*00a0*/  IMAD R16, R16, UR4, R5 ;  /* 0x0000000410107c24 */ /* 0x002fc4000f8e0205 */
[----:B------:R-:W-:Y:S02]  /*00b0*/  IMAD.MOV.U32 R5, RZ, RZ, RZ ;  /* 0x000000ffff057224 */ /* 0x000fe400078e00ff */
[----:B--234-:R-:W-:-:S07]  /*00c0*/  IMAD R16, R16, 0x64, RZ ;  /* 0x0000006410107824 */ /* 0x01cfce00078e02ff */
[----:B------:R-:W-:-:S07]  /*00d0*/  LEPC R20, `(.L_x_0) ;  /* 0x000000001014794e */ /* 0x000fce0000000000 */
[----:B0-----:R-:W-:Y:S05]  /*00e0*/  CALL.ABS.NOINC R2 ;  /* 0x0000000002007343 */ /* 0x001fea0003c00000 */
.L_x_0:
[----:B------:R-:W-:Y:S01]  /*00f0*/  VIADDMNMX R3, R16, 0x63, R16, !PT ;  /* 0x0000006310037846 */ /* 0x000fe20007800110 */
[----:B------:R-:W-:Y:S01]  /*0100*/  BSSY.RECONVERGENT B0, `(.L_x_1) ;  /* 0x0000039000007945 */ /* 0x000fe20003800200 */
[----:B------:R-:W-:-:S03]  /*0110*/  IMAD.MOV.U32 R7, RZ, RZ, RZ ;  /* 0x000000ffff077224 */ /* 0x000fc600078e00ff */
[C---:B------:R-:W-:Y:S02]  /*0120*/  IMAD.IADD R0, R3.reuse, 0x1, -R16 ;  /* 0x0000000103007824 */ /* 0x040fe400078e0a10 */
[----:B------:R-:W-:-:S03]  /*0130*/  VIADD R9, R3, 0x1 ;  /* 0x0000000103097836 */ /* 0x000fc60000000000 */
[----:B------:R-:W-:Y:S01]  /*0140*/  ISETP.GE.U32.AND P0, PT, R0, 0x3, PT ;  /* 0x000000030000780c */ /* 0x000fe20003f06070 */
[----:B------:R-:W-:Y:S01]  /*0150*/  IMAD.MOV.U32 R0, RZ, RZ, R16 ;  /* 0x000000ffff007224 */ /* 0x000fe200078e0010 */
[----:B------:R-:W-:-:S11]  /*0160*/  LOP3.LUT R9, R9, 0x3, RZ, 0xc0, !PT ;  /* 0x0000000309097812 */ /* 0x000fd600078ec0ff */
[----:B------:R-:W-:Y:S05]  /*0170*/  @!P0 BRA `(.L_x_2) ;  /* 0x0000000000c48947 */ /* 0x000fea0003800000 */
[----:B------:R-:W-:Y:S01]  /*0180*/  BSSY.RECONVERGENT B1, `(.L_x_3) ;  /* 0x000002f000017945 */ /* 0x000fe20003800200 */
[----:B------:R-:W-:Y:S01]  /*0190*/  IADD3 R6, PT, PT, -R3, R16, R9 ;  /* 0x0000001003067210 */ /* 0x000fe20007ffe109 */
[----:B------:R-:W-:Y:S02]  /*01a0*/  VIADD R0, R16, 0xffffffff ;  /* 0xffffffff10007836 */ /* 0x000fe40000000000 */
[----:B------:R-:W-:-:S07]  /*01b0*/  IMAD.MOV.U32 R7, RZ, RZ, RZ ;  /* 0x000000ffff077224 */ /* 0x000fce00078e00ff */
.L_x_4:
[----:B------:R-:W-:-:S05]  /*01c0*/  VIADD R3, R0, 0x1 ;  /* 0x0000000100037836 */ /* 0x000fca0000000000 */
[----:B------:R-:W-:-:S04]  /*01d0*/  IADD3 R2, P0, PT, R3, UR38, RZ ;  /* 0x0000002603027c10 */ /* 0x000fc8000ff1e0ff */
[----:B------:R-:W-:-:S05]  /*01e0*/  LEA.HI.X.SX32 R3, R3, UR39, 0x1, P0 ;  /* 0x0000002703037c11 */ /* 0x000fca00080f0eff */
[----:B------:R-:W2:Y:S04]  /*01f0*/  LDG.E.U8 R8, desc[UR36][R2.64] ;  /* 0x0000002402087981 */ /* 0x000ea8000c1e1100 */
[----:B0-----:R-:W3:Y:S01]  /*0200*/  LDG.E.U8 R15, desc[UR36][R2.64+0x1] ;  /* 0x00000124020f7981 */ /* 0x001ee2000c1e1100 */
[----:B--2---:R-:W-:-:S13]  /*0210*/  ISETP.NE.AND P1, PT, R8, 0x2c, PT ;  /* 0x0000002c0800780c */ /* 0x004fda0003f25270 */
[----:B---3--:R-:W-:Y:S02]  /*0220*/  @P1 PRMT R8, R15, 0x7610, R8 ;  /* 0x000076100f081816 */ /* 0x008fe40000000008 */
[----:B------:R-:W-:Y:S02]  /*0230*/  @!P1 IADD3 R10, P2, PT, R7, R4, RZ ;  /* 0x00000004070a9210 */ /* 0x000fe40007f5e0ff */
[----:B------:R-:W-:Y:S02]  /*0240*/  @!P1 PRMT R8, R15, 0x7610, R8 ;  /* 0x000076100f089816 */ /* 0x000fe40000000008 */
[----:B------:R-:W-:Y:S02]  /*0250*/  @!P1 LEA.HI.X.SX32 R11, R7, R5, 0x1, P2 ;  /* 0x00000005070b9211 */ /* 0x000fe400010f0eff */
[----:B------:R-:W-:-:S03]  /*0260*/  PRMT R8, R8, 0x9910, RZ ;  /* 0x0000991008087816 */ /* 0x000fc600000000ff */
[----:B------:R0:W-:Y:S01]  /*0270*/  @!P1 ST.E.U8 desc[UR36][R10.64], R15 ;  /* 0x0000000f0a009985 */ /* 0x0001e2000c101124 */
[----:B------:R-:W-:-:S13]  /*0280*/  ISETP.NE.AND P0, PT, R8, 0x2c, PT ;  /* 0x0000002c0800780c */ /* 0x000fda0003f05270 */
[----:B------:R-:W2:Y:S01]  /*0290*/  @P0 LDG.E.U8 R17, desc[UR36][R2.64+0x2] ;  /* 0x0000022402110981 */ /* 0x000ea2000c1e1100 */
[----:B------:R-:W-:-:S03]  /*02a0*/  @!P1 VIADD R8, R7, 0x1 ;  /* 0x0000000107089836 */ /* 0x000fc60000000000 */
[----:B------:R-:W2:Y:S01]  /*02b0*/  @!P0 LDG.E.U8 R17, desc[UR36][R2.64+0x2] ;  /* 0x0000022402118981 */ /* 0x000ea2000c1e1100 */
[----:B------:R-:W-:Y:S01]  /*02c0*/  @!P1 IMAD.MOV.U32 R7, RZ, RZ, R8 ;  /* 0x000000ffff079224 */ /* 0x000fe200078e0008 */
[----:B--2---:R-:W-:-:S04]  /*02d0*/  PRMT R12, R17, 0x9910, RZ ;  /* 0x00009910110c7816 */ /* 0x004fc800000000ff */
[----:B------:R-:W-:Y:S02]  /*02e0*/  ISETP.NE.AND P1, PT, R12, 0x2c, PT ;  /* 0x0000002c0c00780c */ /* 0x000fe40003f25270 */
[----:B------:R-:W-:-:S04]  /*02f0*/  @!P0 IADD3 R12, P2, PT, R7, R4, RZ ;  /* 0x00000004070c8210 */ /* 0x000fc80007f5e0ff */
[----:B------:R-:W-:-:S05]  /*0300*/  @!P0 LEA.HI.X.SX32 R13, R7, R5, 0x1, P2 ;  /* 0x00000005070d8211 */ /* 0x000fca00010f0eff */
[----:B------:R1:W-:Y:S04]  /*0310*/  @!P0 ST.E.U8 desc[UR36][R12.64], R17 ;  /* 0x000000110c008985 */ /* 0x0003e8000c101124 */
[----:B0-----:R-:W2:Y:S01]  /*0320*/  @P1 LDG.E.U8 R15, desc[UR36][R2.64+0x3] ;  /* 0x00000324020f1981 */ /* 0x001ea2000c1e1100 */
[----:B------:R-:W-:-:S03]  /*0330*/  @!P0 VIADD R10, R7, 0x1 ;  /* 0x00000001070a8836 */ /* 0x000fc60000000000 */
[----:B------:R-:W2:Y:S01]  /*0340*/  @!P1 LDG.E.U8 R15, desc[UR36][R2.64+0x3] ;  /* 0x00000324020f9981 */ /* 0x000ea2000c1e1100 */
[----:B------:R-:W-:-:S05]  /*0350*/  @!P0 IMAD.MOV.U32 R7, RZ, RZ, R10 ;  /* 0x000000ffff078224 */ /* 0x000fca00078e000a */
[----:B------:R-:W-:-:S04]  /*0360*/  @!P1 IADD3 R10, P2, PT, R7, R4, RZ ;  /* 0x00000004070a9210 */ /* 0x000fc80007f5e0ff */
[----:B------:R-:W-:Y:S02]  /*0370*/  @!P1 LEA.HI.X.SX32 R11, R7, R5, 0x1, P2 ;  /* 0x00000005070b9211 */ /* 0x000fe400010f0eff */
[----:B--2---:R-:W-:-:S03]  /*0380*/  PRMT R8, R15, 0x9910, RZ ;  /* 0x000099100f087816 */ /* 0x004fc600000000ff */
[----:B------:R0:W-:Y:S01]  /*0390*/  @!P1 ST.E.U8 desc[UR36][R10.64], R15 ;  /* 0x0000000f0a009985 */ /* 0x0001e2000c101124 */
[----:B------:R-:W-:-:S13]  /*03a0*/  ISETP.NE.AND P0, PT, R8, 0x2c, PT ;  /* 0x0000002c0800780c */ /* 0x000fda0003f05270 */
[----:B-1----:R-:W2:Y:S01]  /*03b0*/  @!P0 LDG.E.U8 R17, desc[UR36][R2.64+0x4] ;  /* 0x0000042402118981 */ /* 0x002ea2000c1e1100 */
[----:B------:R-:W-:Y:S02]  /*03c0*/  @!P1 VIADD R8, R7, 0x1 ;  /* 0x0000000107089836 */ /* 0x000fe40000000000 */
[----:B------:R-:W-:Y:S02]  /*03d0*/  VIADD R6, R6, 0x4 ;  /* 0x0000000406067836 */ /* 0x000fe40000000000 */
[----:B------:R-:W-:Y:S02]  /*03e0*/  @!P1 IMAD.MOV.U32 R7, RZ, RZ, R8 ;  /* 0x000000ffff079224 */ /* 0x000fe400078e0008 */
[----:B------:R-:W-:Y:S02]  /*03f0*/  VIADD R0, R0, 0x4 ;  /* 0x0000000400007836 */ /* 0x000fe40000000000 */
[C---:B------:R-:W-:Y:S01]  /*0400*/  @!P0 VIADD R8, R7.reuse, 0x1 ;  /* 0x0000000107088836 */ /* 0x040fe20000000000 */
[----:B------:R-:W-:-:S04]  /*0410*/  @!P0 IADD3 R12, P1, PT, R7, R4, RZ ;  /* 0x00000004070c8210 */ /* 0x000fc80007f3e0ff */
[----:B------:R-:W-:Y:S01]  /*0420*/  @!P0 LEA.HI.X.SX32 R13, R7, R5, 0x1, P1 ;  /* 0x00000005070d8211 */ /* 0x000fe200008f0eff */
[----:B------:R-:W-:Y:S01]  /*0430*/  @!P0 IMAD.MOV.U32 R7, RZ, RZ, R8 ;  /* 0x000000ffff078224 */ /* 0x000fe200078e0008 */
[----:B------:R-:W-:-:S03]  /*0440*/  ISETP.NE.AND P1, PT, R6, 0x1, PT ;  /* 0x000000010600780c */ /* 0x000fc60003f25270 */
[----:B--2---:R0:W-:Y:S10]  /*0450*/  @!P0 ST.E.U8 desc[UR36][R12.64], R17 ;  /* 0x000000110c008985 */ /* 0x0041f4000c101124 */
[----:B------:R-:W-:Y:S05]  /*0460*/  @P1 BRA `(.L_x_4) ;  /* 0xfffffffc00541947 */ /* 0x000fea000383ffff */
[----:B------:R-:W-:Y:S05]  /*0470*/  BSYNC.RECONVERGENT B1 ;  /* 0x0000000000017941 */ /* 0x000fea0003800200 */
.L_x_3:
[----:B------:R-:W-:-:S07]  /*0480*/  VIADD R0, R0, 0x1 ;  /* 0x0000000100007836 */ /* 0x000fce0000000000 */
.L_x_2:
[----:B------:R-:W-:Y:S05]  /*0490*/  BSYNC.RECONVERGENT B0 ;  /* 0x0000000000007941 */ /* 0x000fea0003800200 */
.L_x_1:
[----:B------:R-:W-:Y:S01]  /*04a0*/  ISETP.NE.AND P0, PT, R9, RZ, PT ;  /* 0x000000ff0900720c */ /* 0x000fe20003f05270 */
[----:B------:R-:W-:-:S12]  /*04b0*/  BSSY.RECONVERGENT B0, `(.L_x_5) ;  /* 0x0000011000007945 */ /* 0x000fd80003800200 */
[----:B------:R-:W-:Y:S05]  /*04c0*/  @!P0 BRA `(.L_x_6) ;  /* 0x00000000003c8947 */ /* 0x000fea0003800000 */
[----:B------:R-:W-:-:S07]  /*04d0*/  IMAD.MOV R6, RZ, RZ, -R9 ;  /* 0x000000ffff067224 */ /* 0x000fce00078e0a09 */
.L_x_7:
[----:B------:R-:W-:-:S04]  /*04e0*/  IADD3.X R2, P0, PT, R0, UR40, RZ, PT, !PT ;  /* 0x0000002800027c10 */ /* 0x000fc8000bf1e4ff */
[----:B------:R-:W-:-:S05]  /*04f0*/  LEA.HI.X.SX32 R3, R0, UR41, 0x1, P0 ;  /* 0x0000002900037c11 */ /* 0x000fca00080f0eff */
[----:B-1----:R-:W2:Y:S02]  /*0500*/  LDG.E.U8 R8, desc[UR36][R2.64+-0x1] ;  /* 0xffffff2402087981 */ /* 0x002ea4000c1e1100 */
[----:B--2---:R-:W-:-:S13]  /*0510*/  ISETP.NE.AND P0, PT, R8, 0x2c, PT ;  /* 0x0000002c0800780c */ /* 0x004fda0003f05270 */
[----:B0-----:R-:W2:Y:S01]  /*0520*/  @!P0 LDG.E.U8 R11, desc[UR36][R2.64] ;  /* 0x00000024020b8981 */ /* 0x001ea2000c1e1100 */
[C---:B------:R-:W-:Y:S01]  /*0530*/  @!P0 IADD3 R8, P1, PT, R7.reuse, R4, RZ ;  /* 0x0000000407088210 */ /* 0x040fe20007f3e0ff */
[----:B------:R-:W-:Y:S02]  /*0540*/  VIADD R6, R6, 0x1 ;  /* 0x0000000106067836 */ /* 0x000fe40000000000 */
[C---:B------:R-:W-:Y:S01]  /*0550*/  @!P0 VIADD R10, R7.reuse, 0x1 ;  /* 0x00000001070a8836 */ /* 0x040fe20000000000 */
[----:B------:R-:W-:Y:S01]  /*0560*/  @!P0 LEA.HI.X.SX32 R9, R7, R5, 0x1, P1 ;  /* 0x0000000507098211 */ /* 0x000fe200008f0eff */
[----:B------:R-:W-:Y:S01]  /*0570*/  VIADD R0, R0, 0x1 ;  /* 0x0000000100007836 */ /* 0x000fe20000000000 */
[----:B------:R-:W-:Y:S01]  /*0580*/  ISETP.NE.AND P1, PT, R6, RZ, PT ;  /* 0x000000ff0600720c */ /* 0x000fe20003f25270 */
[----:B------:R-:W-:Y:S02]  /*0590*/  @!P0 IMAD.MOV.U32 R7, RZ, RZ, R10 ;  /* 0x000000ffff078224 */ /* 0x000fe400078e000a */
[----:B--2---:R1:W-:Y:S10]  /*05a0*/  @!P0 ST.E.U8 desc[UR36][R8.64], R11 ;  /* 0x0000000b08008985 */ /* 0x0043f4000c101124 */
[----:B------:R-:W-:Y:S05]  /*05b0*/  @P1 BRA `(.L_x_7) ;  /* 0xfffffffc00c81947 */ /* 0x000fea000383ffff */
.L_x_6:
[----:B------:R-:W-:Y:S05]  /*05c0*/  BSYNC.RECONVERGENT B0 ;  /* 0x0000000000007941 */ /* 0x000fea0003800200 */
.L_x_5:
[----:B------:R-:W-:-:S13]  /*05d0*/  ISETP.NE.AND P0, PT, R7, RZ, PT ;  /* 0x000000ff0700720c */ /* 0x000fda0003f05270 */
[----:B------:R-:W-:Y:S05]  /*05e0*/  @!P0 EXIT ;  /* 0x000000000000894d */ /* 0x000fea0003800000 */
[----:B------:R-:W-:-:S13]  /*05f0*/  ISETP.GE.AND P0, PT, R7, 0x1, PT ;  /* 0x000000010700780c */ /* 0x000fda0003f06270 */
[----:B------:R-:W-:Y:S05]  /*0600*/  @!P0 EXIT ;  /* 0x000000000000894d */ /* 0x000fea0003800000 */
[----:B-1----:R-:W-:Y:S01]  /*0610*/  IMAD.IADD R8, R16, 0x1, R7 ;  /* 0x0000000110087824 */ /* 0x002fe200078e0207 */
[----:B------:R-:W-:Y:S01]  /*0620*/  BSSY.RECONVERGENT B0, `(.L_x_8) ;  /* 0x0000017000007945 */ /* 0x000fe20003800200 */
[----:B------:R-:W-:-:S03]  /*0630*/  IMAD.MOV.U32 R9, RZ, RZ, R16 ;  /* 0x000000ffff097224 */ /* 0x000fc600078e0010 */
[----:B------:R-:W-:-:S04]  /*0640*/  VIADDMNMX R3, R16, 0x1, R8, !PT ;  /* 0x0000000110037846 */ /* 0x000fc80007800108 */
[----:B------:R-:W-:Y:S01]  /*0650*/  LOP3.LUT P1, R0, R3, 0x3, RZ, 0xc0, !PT ;  /* 0x0000000303007812 */ /* 0x000fe2000782c0ff */
[----:B------:R-:W-:-:S05]  /*0660*/  IMAD.IADD R2, R16, 0x1, -R3 ;  /* 0x0000000110027824 */ /* 0x000fca00078e0a03 */
[----:B------:R-:W-:-:S07]  /*0670*/  ISETP.GT.U32.AND P0, PT, R2, -0x4, PT ;  /* 0xfffffffc0200780c */ /* 0x000fce0003f04070 */
[----:B------:R-:W-:Y:S06]  /*0680*/  @!P1 BRA `(.L_x_9) ;  /* 0x0000000000409947 */ /* 0x000fec0003800000 */
[----:B------:R-:W-:Y:S02]  /*0690*/  IMAD.MOV R0, RZ, RZ, -R0 ;  /* 0x000000ffff007224 */ /* 0x000fe400078e0a00 */
[----:B------:R-:W-:Y:S02]  /*06a0*/  IMAD.MOV.U32 R2, RZ, RZ, R4 ;  /* 0x000000ffff027224 */ /* 0x000fe400078e0004 */
[----:B0-----:R-:W-:Y:S02]  /*06b0*/  IMAD.MOV.U32 R11, RZ, RZ, R5 ;  /* 0x000000ffff0b7224 */ /* 0x001fe400078e0005 */
[----:B------:R-:W-:-:S07]  /*06c0*/  IMAD.MOV.U32 R9, RZ, RZ, R16 ;  /* 0x000000ffff097224 */ /* 0x000fce00078e0010 */
.L_x_10:
[----:B-1----:R-:W-:Y:S01]  /*06d0*/  IMAD.MOV.U32 R3, RZ, RZ, R11 ;  /* 0x000000ffff037224 */ /* 0x002fe200078e000b */
[----:B------:R-:W0:Y:S05]  /*06e0*/  LDCU.64 UR4, c[0x0][0x388] ;  /* 0x00007100ff0477ac */ /* 0x000e2a0008000a00 */
[----:B------:R1:W2:Y:S01]  /*06f0*/  LD.E.U8 R3, desc[UR36][R2.64] ;  /* 0x0000002402037980 */ /* 0x0002a2000c101100 */
[----:B------:R-:W-:Y:S01]  /*0700*/  VIADD R0, R0, 0x1 ;  /* 0x0000000100007836 */ /* 0x000fe20000000000 */
[----:B-1----:R-:W-:Y:S02]  /*0710*/  IADD3 R2, P2, PT, R2, 0x1, RZ ;  /* 0x0000000102027810 */ /* 0x002fe40007f5e0ff */
[----:B0-----:R-:W-:-:S03]  /*0720*/  IADD3 R6, P1, PT, R9, UR4, RZ ;  /* 0x0000000409067c10 */ /* 0x001fc6000ff3e0ff */
[----:B------:R-:W-:Y:S01]  /*0730*/  IMAD.X R11, RZ, RZ, R11, P2 ;  /* 0x000000ffff0b7224 */ /* 0x000fe200010e060b */
[C---:B------:R-:W-:Y:S01]  /*0740*/  LEA.HI.X.SX32 R7, R9.reuse, UR5, 0x1, P1 ;  /* 0x0000000509077c11 */ /* 0x040fe200088f0eff */
[----:B------:R-:W-:Y:S01]  /*0750*/  VIADD R9, R9, 0x1 ;  /* 0x0000000109097836 */ /* 0x000fe20000000000 */
[----:B------:R-:W-:-:S03]  /*0760*/  ISETP.NE.AND P1, PT, R0, RZ, PT ;  /* 0x000000ff0000720c */ /* 0x000fc60003f25270 */
[----:B--2---:R1:W-:Y:S10]  /*0770*/  STG.E.U8 desc[UR36][R6.64], R3 ;  /* 0x0000000306007986 */ /* 0x0043f4000c101124 */
[----:B------:R-:W-:Y:S05]  /*0780*/  @P1 BRA `(.L_x_10) ;  /* 0xfffffffc00d01947 */ /* 0x000fea000383ffff */
.L_x_9:
[----:B------:R-:W-:Y:S05]  /*0790*/  BSYNC.RECONVERGENT B0 ;  /* 0x0000000000007941 */ /* 0x000fea0003800200 */
.L_x_8:
[----:B------:R-:W-:Y:S05]  /*07a0*/  @P0 EXIT ;  /* 0x000000000000094d */ /* 0x000fea0003800000 */
[----:B------:R-:W-:-:S07]  /*07b0*/  IMAD.IADD R0, R9, 0x1, -R16 ;  /* 0x0000000109007824 */ /* 0x000fce00078e0a10 */
.L_x_11:
[C---:B------:R-:W-:Y:S01]  /*07c0*/  IADD3 R2, P0, PT, R0.reuse, R4, RZ ;  /* 0x0000000400027210 */ /* 0x040fe20007f1e0ff */
[----:B--2---:R-:W2:Y:S03]  /*07d0*/  LDCU.64 UR4, c[0x0][0x388] ;  /* 0x00007100ff0477ac */ /* 0x004ea60008000a00 */
[----:B-1----:R-:W-:-:S05]  /*07e0*/  LEA.HI.X.SX32 R3, R0, R5, 0x1, P0 ;  /* 0x0000000500037211 */ /* 0x002fca00000f0eff */
[----:B0-----:R-:W3:Y:S01]  /*07f0*/  LD.E.U8 R11, desc[UR36][R2.64] ;  /* 0x00000024020b7980 */ /* 0x001ee2000c101100 */
[----:B--2---:R-:W-:-:S04]  /*0800*/  IADD3 R6, P0, PT, R9, UR4, RZ ;  /* 0x0000000409067c10 */ /* 0x004fc8000ff1e0ff */
[----:B------:R-:W-:-:S05]  /*0810*/  LEA.HI.X.SX32 R7, R9, UR5, 0x1, P0 ;  /* 0x0000000509077c11 */ /* 0x000fca00080f0eff */
[----:B---3--:R2:W-:Y:S04]  /*0820*/  STG.E.U8 desc[UR36][R6.64], R11 ;  /* 0x0000000b06007986 */ /* 0x0085e8000c101124 */
[----:B------:R-:W3:Y:S04]  /*0830*/  LD.E.U8 R13, desc[UR36][R2.64+0x1] ;  /* 0x00000124020d7980 */ /* 0x000ee8000c101100 */
[----:B---3--:R2:W-:Y:S04]  /*0840*/  STG.E.U8 desc[UR36][R6.64+0x1], R13 ;  /* 0x0000010d06007986 */ /* 0x0085e8000c101124 */
[----:B------:R-:W3:Y:S04]  /*0850*/  LD.E.U8 R15, desc[UR36][R2.64+0x2] ;  /* 0x00000224020f7980 */ /* 0x000ee8000c101100 */
[----:B---3--:R2:W-:Y:S04]  /*0860*/  STG.E.U8 desc[UR36][R6.64+0x2], R15 ;  /* 0x0000020f06007986 */ /* 0x0085e8000c101124 */
[----:B------:R-:W3:Y:S01]  /*0870*/  LD.E.U8 R17, desc[UR36][R2.64+0x3] ;  /* 0x0000032402117980 */ /* 0x000ee2000c101100 */
[----:B------:R-:W-:-:S02]  /*0880*/  VIADD R9, R9, 0x4 ;  /* 0x0000000409097836 */ /* 0x000fc40000000000 */
[----:B------:R-:W-:-:S03]  /*0890*/  VIADD R0, R0, 0x4 ;  /* 0x0000000400007836 */ /* 0x000fc60000000000 */
[----:B------:R-:W-:Y:S01]  /*08a0*/  ISETP.GE.AND P0, PT, R9, R8, PT ;  /* 0x000000080900720c */ /* 0x000fe20003f06270 */
[----:B---3--:R2:W-:-:S12]  /*08b0*/  STG.E.U8 desc[UR36][R6.64+0x3], R17 ;  /* 0x0000031106007986 */ /* 0x0085d8000c101124 */
[----:B------:R-:W-:Y:S05]  /*08c0*/  @!P0 BRA `(.L_x_11) ;  /* 0xfffffffc00bc8947 */ /* 0x000fea000383ffff */
[----:B------:R-:W-:Y:S05]  /*08d0*/  EXIT ;  /* 0x000000000000794d */ /* 0x000fea0003800000 */
.L_x_12:
[----:B------:R-:W-:-:S00]  /*08e0*/  BRA `(.L_x_12) ;  /* 0xfffffffc00fc7947 */ /* 0x000fc0000383ffff */
[----:B------:R-:W-:-:S00]  /*08f0*/  NOP ;  /* 0x0000000000007918 */ /* 0x000fc00000000000 */
        /* <DEDUP_REMOVED lines=8> */
.L_x_13:


//--------------------- .nv.shared.reserved.0     --------------------------
	.section	.nv.shared.reserved.0,"aw",@nobits
	.weak		__nv_reservedSMEM_offset_0_alias
	.size		__nv_reservedSMEM_offset_0_alias, 0, 64
	.other		__nv_reservedSMEM_offset_0_alias,@"STO_CUDA_RESERVED_SHARED STV_DEFAULT"
__nv_reservedSMEM_offset_0_alias:
	.zero		0
	.zero		64


//--------------------- .nv.global                --------------------------
	.section	.nv.global,"aw",@nobits
	.align	4
.nv.global:
	.type		allMessageSize,@object
	.size		allMessageSize,(.L_0 - allMessageSize)
allMessageSize:
	.zero		4
.L_0:


//--------------------- .nv.constant0._Z6decodePcS_ --------------------------
	.section	.nv.constant0._Z6decodePcS_,"a",@progbits
	.sectionflags	@""
	.align	4
.nv.constant0._Z6decodePcS_:
	.zero		912


//--------------------- SYMBOLS --------------------------

	.type		.nv.reservedSmem.offset0,@object
	.size		.nv.reservedSmem.offset0,0x4
	.type		malloc,@function
